	.headerflags	@"EF_CUDA_TEXMODE_UNIFIED EF_CUDA_64BIT_ADDRESS EF_CUDA_SM80 EF_CUDA_VIRTUAL_SM(EF_CUDA_SM80)"
	.elftype	@"ET_EXEC"


//--------------------- .nv.info                  --------------------------
	.section	.nv.info,"",@"SHT_CUDA_INFO"
	.align	4


	//----- nvinfo : EIATTR_REGCOUNT
	.align		4
        /*0000*/ 	.byte	0x04, 0x2f
        /*0002*/ 	.short	(.L_2 - .L_1)
	.align		4
.L_1:
        /*0004*/ 	.word	index@(_Z14hell_from__gpuv)
        /*0008*/ 	.word	0x00000018


	//----- nvinfo : EIATTR_MAX_STACK_SIZE
	.align		4
.L_2:
        /*000c*/ 	.byte	0x04, 0x23
        /*000e*/ 	.short	(.L_4 - .L_3)
	.align		4
.L_3:
        /*0010*/ 	.word	index@(_Z14hell_from__gpuv)
        /*0014*/ 	.word	0x00000000


	//----- nvinfo : EIATTR_MIN_STACK_SIZE
	.align		4
.L_4:
        /*0018*/ 	.byte	0x04, 0x12
        /*001a*/ 	.short	(.L_6 - .L_5)
	.align		4
.L_5:
        /*001c*/ 	.word	index@(_Z14hell_from__gpuv)
        /*0020*/ 	.word	0x00000018


	//----- nvinfo : EIATTR_FRAME_SIZE
	.align		4
.L_6:
        /*0024*/ 	.byte	0x04, 0x11
        /*0026*/ 	.short	(.L_8 - .L_7)
	.align		4
.L_7:
        /*0028*/ 	.word	index@(_Z14hell_from__gpuv)
        /*002c*/ 	.word	0x00000018
.L_8:


//--------------------- .nv.info._Z14hell_from__gpuv --------------------------
	.section	.nv.info._Z14hell_from__gpuv,"",@"SHT_CUDA_INFO"
	.align	4


	//----- nvinfo : EIATTR_CUDA_API_VERSION
	.align		4
        /*0000*/ 	.byte	0x04, 0x37
        /*0002*/ 	.short	(.L_10 - .L_9)
.L_9:
        /*0004*/ 	.word	0x00000075


	//----- nvinfo : EIATTR_SW2861232_WAR
	.align		4
.L_10:
        /*0008*/ 	.byte	0x01, 0x35
	.zero		2


	//----- nvinfo : EIATTR_MAXREG_COUNT
	.align		4
        /*000c*/ 	.byte	0x03, 0x1b
        /*000e*/ 	.short	0x00ff


	//----- nvinfo : EIATTR_EXTERNS
	.align		4
        /*0010*/ 	.byte	0x04, 0x0f
        /*0012*/ 	.short	(.L_12 - .L_11)


	//   ....[0]....
	.align		4
.L_11:
        /*0014*/ 	.word	index@(vprintf)


	//----- nvinfo : EIATTR_EXIT_INSTR_OFFSETS
	.align		4
.L_12:
        /*0018*/ 	.byte	0x04, 0x1c
        /*001a*/ 	.short	(.L_14 - .L_13)


	//   ....[0]....
.L_13:
        /*001c*/ 	.word	0x00000140


	//----- nvinfo : EIATTR_CTAIDZ_USED
	.align		4
.L_14:
        /*0020*/ 	.byte	0x01, 0x04
	.zero		2


//--------------------- .nv.rel.action            --------------------------
	.section	.nv.rel.action,"",@"SHT_CUDA_RELOCINFO"
	.align	8
	.sectionentsize	8
        /*0000*/ 	.byte	0x4b, 0x00, 0x00, 0x00, 0x00, 0x00, 0x00, 0x00, 0x00, 0x02, 0x02, 0x08, 0x10, 0x0a, 0x2f, 0x22
        /* <DEDUP_REMOVED lines=13> */


//--------------------- .nv.constant0._Z14hell_from__gpuv --------------------------
	.section	.nv.constant0._Z14hell_from__gpuv,"a",@progbits
	.align	4
.nv.constant0._Z14hell_from__gpuv:
	.zero		352


//--------------------- .text._Z14hell_from__gpuv --------------------------
	.section	.text._Z14hell_from__gpuv,"ax",@progbits
	.sectioninfo	@"SHI_REGISTERS=24"
	.align	128
        .global         _Z14hell_from__gpuv
        .type           _Z14hell_from__gpuv,@function
        .size           _Z14hell_from__gpuv,(.L_x_2 - _Z14hell_from__gpuv)
        .other          _Z14hell_from__gpuv,@"STO_CUDA_ENTRY STV_DEFAULT"
_Z14hell_from__gpuv:
.text._Z14hell_from__gpuv:
[----:B------:R-:W-:-:S04]  /*0000*/  IMAD.MOV.U32 R1, RZ, RZ, c[0x0][0x28] ;  /* 0x00000a00ff017624 */ /* 0x000fc800078e00ff */
[----:B------:R-:W0:Y:S01]  /*0010*/  S2R R3, SR_CTAID.Y ;  /* 0x0000000000037919 */ /* 0x000e220000002600 */
[----:B------:R-:W-:Y:S01]  /*0020*/  IADD3 R1, R1, -0x18, RZ ;  /* 0xffffffe801017810 */ /* 0x000fe20007ffe0ff */
[----:B------:R-:W-:Y:S02]  /*0030*/  UMOV UR4, 32@lo($str) ;  /* 0x0000000000047882 */ /* 0x000fe40000000000 */
[----:B------:R-:W0:Y:S01]  /*0040*/  S2R R2, SR_CTAID.X ;  /* 0x0000000000027919 */ /* 0x000e220000002500 */
[----:B------:R-:W-:Y:S01]  /*0050*/  IADD3 R6, P0, R1, c[0x0][0x20], RZ ;  /* 0x0000080001067a10 */ /* 0x000fe20007f1e0ff */
[----:B------:R-:W-:Y:S01]  /*0060*/  UMOV UR5, 32@hi($str) ;  /* 0x0000000000057882 */ /* 0x000fe20000000000 */
[----:B------:R-:W-:Y:S01]  /*0070*/  IMAD.U32 R4, RZ, RZ, UR4 ;  /* 0x00000004ff047e24 */ /* 0x000fe2000f8e00ff */
[----:B------:R-:W1:Y:S01]  /*0080*/  S2R R9, SR_TID.X ;  /* 0x0000000000097919 */ /* 0x000e620000002100 */
[----:B------:R-:W-:Y:S02]  /*0090*/  IMAD.U32 R5, RZ, RZ, UR5 ;  /* 0x00000005ff057e24 */ /* 0x000fe4000f8e00ff */
[----:B------:R-:W-:Y:S01]  /*00a0*/  IMAD.X R7, RZ, RZ, c[0x0][0x24], P0 ;  /* 0x00000900ff077624 */ /* 0x000fe200000e06ff */
[----:B------:R-:W1:Y:S04]  /*00b0*/  S2R R8, SR_CTAID.Z ;  /* 0x0000000000087919 */ /* 0x000e680000002700 */
[----:B------:R-:W2:Y:S04]  /*00c0*/  S2R R11, SR_TID.Z ;  /* 0x00000000000b7919 */ /* 0x000ea80000002300 */
[----:B------:R-:W2:Y:S04]  /*00d0*/  S2R R10, SR_TID.Y ;  /* 0x00000000000a7919 */ /* 0x000ea80000002200 */
[----:B0-----:R0:W-:Y:S04]  /*00e0*/  STL.64 [R1], R2 ;  /* 0x0000000201007387 */ /* 0x0011e80000100a00 */
[----:B-1----:R0:W-:Y:S04]  /*00f0*/  STL.64 [R1+0x8], R8 ;  /* 0x0000080801007387 */ /* 0x0021e80000100a00 */
[----:B--2---:R0:W-:Y:S02]  /*0100*/  STL.64 [R1+0x10], R10 ;  /* 0x0000100a01007387 */ /* 0x0041e40000100a00 */
[----:B------:R-:W-:Y:S02]  /*0110*/  MOV R20, 32@lo((_Z14hell_from__gpuv + .L_x_0@srel)) ;  /* 0x0000000000147802 */ /* 0x000fe40000000f00 */
[----:B------:R-:W-:-:S04]  /*0120*/  MOV R21, 32@hi((_Z14hell_from__gpuv + .L_x_0@srel)) ;  /* 0x0000000000157802 */ /* 0x000fc80000000f00 */
[----:B0-----:R-:W-:Y:S05]  /*0130*/  CALL.ABS.NOINC `(vprintf) ;  /* 0x0000000000007943 */ /* 0x001fea0003c00000 */
.L_x_0:
[----:B------:R-:W-:Y:S05]  /*0140*/  EXIT ;  /* 0x000000000000794d */ /* 0x000fea0003800000 */
.L_x_1:
[----:B------:R-:W-:-:S00]  /*0150*/  BRA `(.L_x_1) ;  /* 0xfffffff000007947 */ /* 0x000fc0000383ffff */
[----:B------:R-:W-:-:S00]  /*0160*/  NOP ;  /* 0x0000000000007918 */ /* 0x000fc00000000000 */
        /* <DEDUP_REMOVED lines=9> */
.L_x_2:


//--------------------- .nv.global.init           --------------------------
	.section	.nv.global.init,"aw",@progbits
.nv.global.init:
	.type		$str,@object
	.size		$str,(.L_0 - $str)
$str:
        /*0000*/ 	.byte	0x67, 0x70, 0x75, 0x3a, 0x20, 0x68, 0x65, 0x6c, 0x6c, 0x6f, 0x20, 0x77, 0x6f, 0x72, 0x6c, 0x64
        /*0010*/ 	.byte	0x21, 0x20, 0x62, 0x6c, 0x6f, 0x63, 0x6b, 0x28, 0x25, 0x64, 0x2c, 0x20, 0x25, 0x64, 0x2c, 0x20
        /*0020*/ 	.byte	0x25, 0x64, 0x29, 0x20, 0x2d, 0x2d, 0x20, 0x74, 0x68, 0x72, 0x65, 0x61, 0x64, 0x28, 0x25, 0x64
        /*0030*/ 	.byte	0x2c, 0x20, 0x25, 0x64, 0x2c, 0x20, 0x25, 0x64, 0x29, 0x0a, 0x00
.L_0:


//--------------------- SYMBOLS --------------------------

	.type		vprintf,@function
